//
// Generated by NVIDIA NVVM Compiler
//
// Compiler Build ID: CL-36424714
// Cuda compilation tools, release 13.0, V13.0.88
// Based on NVVM 20.0.0
//

.version 9.0
.target sm_100
.address_size 64

	// .globl	_Z12naive_matmulPKfS0_Pfiff

.visible .entry _Z12naive_matmulPKfS0_Pfiff(
	.param .u64 .ptr .align 1 _Z12naive_matmulPKfS0_Pfiff_param_0,
	.param .u64 .ptr .align 1 _Z12naive_matmulPKfS0_Pfiff_param_1,
	.param .u64 .ptr .align 1 _Z12naive_matmulPKfS0_Pfiff_param_2,
	.param .u32 _Z12naive_matmulPKfS0_Pfiff_param_3,
	.param .f32 _Z12naive_matmulPKfS0_Pfiff_param_4,
	.param .f32 _Z12naive_matmulPKfS0_Pfiff_param_5
)
{
	.reg .pred 	%p<12>;
	.reg .b32 	%r<76>;
	.reg .b32 	%f<84>;
	.reg .b64 	%rd<54>;

	ld.param.u64 	%rd7, [_Z12naive_matmulPKfS0_Pfiff_param_0];
	ld.param.u64 	%rd8, [_Z12naive_matmulPKfS0_Pfiff_param_1];
	ld.param.u64 	%rd9, [_Z12naive_matmulPKfS0_Pfiff_param_2];
	ld.param.u32 	%r42, [_Z12naive_matmulPKfS0_Pfiff_param_3];
	ld.param.f32 	%f14, [_Z12naive_matmulPKfS0_Pfiff_param_4];
	ld.param.f32 	%f15, [_Z12naive_matmulPKfS0_Pfiff_param_5];
	cvta.to.global.u64 	%rd1, %rd8;
	cvta.to.global.u64 	%rd2, %rd7;
	cvta.to.global.u64 	%rd10, %rd9;
	mov.u32 	%r43, %ntid.x;
	mov.u32 	%r44, %ctaid.x;
	mov.u32 	%r45, %tid.x;
	mad.lo.s32 	%r46, %r43, %r44, %r45;
	mov.u32 	%r1, %ntid.y;
	mov.u32 	%r2, %ctaid.y;
	mul.lo.s32 	%r3, %r1, %r2;
	mov.u32 	%r4, %tid.y;
	add.s32 	%r5, %r3, %r4;
	mul.lo.s32 	%r6, %r42, %r46;
	add.s32 	%r47, %r6, %r5;
	mul.wide.s32 	%rd11, %r47, 4;
	add.s64 	%rd3, %rd10, %rd11;
	ld.global.f32 	%f16, [%rd3];
	mul.f32 	%f83, %f15, %f16;
	max.s32 	%r48, %r46, %r5;
	setp.ge.s32 	%p1, %r48, %r42;
	setp.lt.s32 	%p2, %r42, 1;
	or.pred  	%p3, %p1, %p2;
	@%p3 bra 	$L__BB0_12;
	and.b32  	%r7, %r42, 7;
	setp.lt.u32 	%p4, %r42, 8;
	mov.b32 	%r74, 0;
	@%p4 bra 	$L__BB0_4;
	and.b32  	%r74, %r42, 2147483640;
	neg.s32 	%r72, %r74;
	add.s32 	%r50, %r4, %r42;
	add.s32 	%r71, %r50, %r3;
	shl.b32 	%r11, %r42, 3;
	shl.b32 	%r51, %r42, 1;
	add.s32 	%r70, %r5, %r51;
	mad.lo.s32 	%r69, %r42, 3, %r5;
	shl.b32 	%r52, %r42, 2;
	add.s32 	%r68, %r5, %r52;
	mad.lo.s32 	%r67, %r42, 5, %r5;
	mad.lo.s32 	%r66, %r42, 6, %r5;
	mad.lo.s32 	%r65, %r42, 7, %r5;
	mul.wide.u32 	%rd12, %r1, %r2;
	cvt.u64.u32 	%rd13, %r4;
	add.s64 	%rd14, %rd12, %rd13;
	shl.b64 	%rd15, %rd14, 2;
	add.s64 	%rd53, %rd1, %rd15;
	mul.wide.u32 	%rd32, %r11, 4;
	mov.u32 	%r64, %r6;
$L__BB0_3:
	.pragma "nounroll";
	mul.wide.s32 	%rd16, %r64, 4;
	add.s64 	%rd17, %rd2, %rd16;
	ld.global.f32 	%f18, [%rd17];
	ld.global.f32 	%f19, [%rd53];
	mul.f32 	%f20, %f18, %f19;
	fma.rn.f32 	%f21, %f14, %f20, %f83;
	ld.global.f32 	%f22, [%rd17+4];
	mul.wide.u32 	%rd18, %r71, 4;
	add.s64 	%rd19, %rd1, %rd18;
	ld.global.f32 	%f23, [%rd19];
	mul.f32 	%f24, %f22, %f23;
	fma.rn.f32 	%f25, %f14, %f24, %f21;
	ld.global.f32 	%f26, [%rd17+8];
	mul.wide.u32 	%rd20, %r70, 4;
	add.s64 	%rd21, %rd1, %rd20;
	ld.global.f32 	%f27, [%rd21];
	mul.f32 	%f28, %f26, %f27;
	fma.rn.f32 	%f29, %f14, %f28, %f25;
	ld.global.f32 	%f30, [%rd17+12];
	mul.wide.u32 	%rd22, %r69, 4;
	add.s64 	%rd23, %rd1, %rd22;
	ld.global.f32 	%f31, [%rd23];
	mul.f32 	%f32, %f30, %f31;
	fma.rn.f32 	%f33, %f14, %f32, %f29;
	ld.global.f32 	%f34, [%rd17+16];
	mul.wide.u32 	%rd24, %r68, 4;
	add.s64 	%rd25, %rd1, %rd24;
	ld.global.f32 	%f35, [%rd25];
	mul.f32 	%f36, %f34, %f35;
	fma.rn.f32 	%f37, %f14, %f36, %f33;
	ld.global.f32 	%f38, [%rd17+20];
	mul.wide.u32 	%rd26, %r67, 4;
	add.s64 	%rd27, %rd1, %rd26;
	ld.global.f32 	%f39, [%rd27];
	mul.f32 	%f40, %f38, %f39;
	fma.rn.f32 	%f41, %f14, %f40, %f37;
	ld.global.f32 	%f42, [%rd17+24];
	mul.wide.u32 	%rd28, %r66, 4;
	add.s64 	%rd29, %rd1, %rd28;
	ld.global.f32 	%f43, [%rd29];
	mul.f32 	%f44, %f42, %f43;
	fma.rn.f32 	%f45, %f14, %f44, %f41;
	ld.global.f32 	%f46, [%rd17+28];
	mul.wide.u32 	%rd30, %r65, 4;
	add.s64 	%rd31, %rd1, %rd30;
	ld.global.f32 	%f47, [%rd31];
	mul.f32 	%f48, %f46, %f47;
	fma.rn.f32 	%f83, %f14, %f48, %f45;
	add.s32 	%r72, %r72, 8;
	add.s32 	%r71, %r71, %r11;
	add.s32 	%r70, %r70, %r11;
	add.s32 	%r69, %r69, %r11;
	add.s32 	%r68, %r68, %r11;
	add.s32 	%r67, %r67, %r11;
	add.s32 	%r66, %r66, %r11;
	add.s32 	%r65, %r65, %r11;
	add.s64 	%rd53, %rd53, %rd32;
	add.s32 	%r64, %r64, 8;
	setp.ne.s32 	%p5, %r72, 0;
	@%p5 bra 	$L__BB0_3;
$L__BB0_4:
	setp.eq.s32 	%p6, %r7, 0;
	@%p6 bra 	$L__BB0_12;
	and.b32  	%r37, %r42, 3;
	setp.lt.u32 	%p7, %r7, 4;
	@%p7 bra 	$L__BB0_7;
	add.s32 	%r53, %r74, %r6;
	mul.wide.s32 	%rd33, %r53, 4;
	add.s64 	%rd34, %rd2, %rd33;
	ld.global.f32 	%f50, [%rd34];
	mad.lo.s32 	%r54, %r74, %r42, %r5;
	mul.wide.u32 	%rd35, %r54, 4;
	add.s64 	%rd36, %rd1, %rd35;
	ld.global.f32 	%f51, [%rd36];
	mul.f32 	%f52, %f50, %f51;
	fma.rn.f32 	%f53, %f14, %f52, %f83;
	ld.global.f32 	%f54, [%rd34+4];
	add.s32 	%r55, %r54, %r42;
	mul.wide.u32 	%rd37, %r55, 4;
	add.s64 	%rd38, %rd1, %rd37;
	ld.global.f32 	%f55, [%rd38];
	mul.f32 	%f56, %f54, %f55;
	fma.rn.f32 	%f57, %f14, %f56, %f53;
	ld.global.f32 	%f58, [%rd34+8];
	add.s32 	%r56, %r55, %r42;
	mul.wide.u32 	%rd39, %r56, 4;
	add.s64 	%rd40, %rd1, %rd39;
	ld.global.f32 	%f59, [%rd40];
	mul.f32 	%f60, %f58, %f59;
	fma.rn.f32 	%f61, %f14, %f60, %f57;
	ld.global.f32 	%f62, [%rd34+12];
	add.s32 	%r57, %r56, %r42;
	mul.wide.u32 	%rd41, %r57, 4;
	add.s64 	%rd42, %rd1, %rd41;
	ld.global.f32 	%f63, [%rd42];
	mul.f32 	%f64, %f62, %f63;
	fma.rn.f32 	%f83, %f14, %f64, %f61;
	add.s32 	%r74, %r74, 4;
$L__BB0_7:
	setp.eq.s32 	%p8, %r37, 0;
	@%p8 bra 	$L__BB0_12;
	setp.eq.s32 	%p9, %r37, 1;
	@%p9 bra 	$L__BB0_10;
	add.s32 	%r58, %r74, %r6;
	mul.wide.s32 	%rd43, %r58, 4;
	add.s64 	%rd44, %rd2, %rd43;
	ld.global.f32 	%f66, [%rd44];
	mad.lo.s32 	%r59, %r74, %r42, %r5;
	mul.wide.u32 	%rd45, %r59, 4;
	add.s64 	%rd46, %rd1, %rd45;
	ld.global.f32 	%f67, [%rd46];
	mul.f32 	%f68, %f66, %f67;
	fma.rn.f32 	%f69, %f14, %f68, %f83;
	ld.global.f32 	%f70, [%rd44+4];
	add.s32 	%r60, %r59, %r42;
	mul.wide.u32 	%rd47, %r60, 4;
	add.s64 	%rd48, %rd1, %rd47;
	ld.global.f32 	%f71, [%rd48];
	mul.f32 	%f72, %f70, %f71;
	fma.rn.f32 	%f83, %f14, %f72, %f69;
	add.s32 	%r74, %r74, 2;
$L__BB0_10:
	and.b32  	%r61, %r42, 1;
	setp.eq.b32 	%p10, %r61, 1;
	not.pred 	%p11, %p10;
	@%p11 bra 	$L__BB0_12;
	add.s32 	%r62, %r74, %r6;
	mul.wide.s32 	%rd49, %r62, 4;
	add.s64 	%rd50, %rd2, %rd49;
	ld.global.f32 	%f73, [%rd50];
	mad.lo.s32 	%r63, %r74, %r42, %r5;
	mul.wide.u32 	%rd51, %r63, 4;
	add.s64 	%rd52, %rd1, %rd51;
	ld.global.f32 	%f74, [%rd52];
	mul.f32 	%f75, %f73, %f74;
	fma.rn.f32 	%f83, %f14, %f75, %f83;
$L__BB0_12:
	st.global.f32 	[%rd3], %f83;
	ret;

}


// ===== COMPILED SASS (sm_100) =====

	.target	sm_100

	.elftype	@"ET_EXEC"


//--------------------- .note.nv.tkinfo           --------------------------
	.section	.note.nv.tkinfo,"",@"SHT_NOTE"
	.sectionflags	@"SHF_NOTE_NV_TKINFO"
	.tkinfo
        /*0018*/ 	.word	0x00000002
        /*0030*/ 	.string	""
        /*0030*/ 	.string	"ptxas"
        /*0030*/ 	.string	"Cuda compilation tools, release 13.0, V13.0.88"
        /*0030*/ 	.string	"Build cuda_13.0.r13.0/compiler.36424714_0"
        /*0030*/ 	.string	"-arch sm_100 -m 64 "



//--------------------- .note.nv.cuinfo           --------------------------
	.section	.note.nv.cuinfo,"",@"SHT_NOTE"
	.sectionflags	@"SHF_NOTE_NV_CUINFO"
        /*0018*/ 	.short	0x0002
        /*001a*/ 	.short	0x0064
        /*001c*/ 	.short	0x0082
	.zero		2


//--------------------- .nv.info                  --------------------------
	.section	.nv.info,"",@"SHT_CUDA_INFO"
	.align	4


	//----- nvinfo : EIATTR_REGCOUNT
	.align		4
        /*0000*/ 	.byte	0x04, 0x2f
        /*0002*/ 	.short	(.L_1 - .L_0)
	.align		4
.L_0:
        /*0004*/ 	.word	index@(_Z12naive_matmulPKfS0_Pfiff)
        /*0008*/ 	.word	0x00000020


	//----- nvinfo : EIATTR_FRAME_SIZE
	.align		4
.L_1:
        /*000c*/ 	.byte	0x04, 0x11
        /*000e*/ 	.short	(.L_3 - .L_2)
	.align		4
.L_2:
        /*0010*/ 	.word	index@(_Z12naive_matmulPKfS0_Pfiff)
        /*0014*/ 	.word	0x00000000


	//----- nvinfo : EIATTR_MIN_STACK_SIZE
	.align		4
.L_3:
        /*0018*/ 	.byte	0x04, 0x12
        /*001a*/ 	.short	(.L_5 - .L_4)
	.align		4
.L_4:
        /*001c*/ 	.word	index@(_Z12naive_matmulPKfS0_Pfiff)
        /*0020*/ 	.word	0x00000000
.L_5:


//--------------------- .nv.compat                --------------------------
	.section	.nv.compat,"",@"SHT_CUDA_COMPAT_INFO"
	.align	4
        /*0000*/ 	.byte	0x02, 0x09, 0x00, 0x00, 0x02, 0x02, 0x01, 0x00, 0x02, 0x05, 0x05, 0x00, 0x03, 0x07, 0x01, 0x01
        /*0010*/ 	.byte	0x02, 0x03, 0x00, 0x00, 0x02, 0x06, 0x01, 0x00, 0x04, 0x0b, 0x08, 0x00, 0x09, 0x00, 0x00, 0x00
        /*0020*/ 	.byte	0x00, 0x00, 0x00, 0x00


//--------------------- .nv.info._Z12naive_matmulPKfS0_Pfiff --------------------------
	.section	.nv.info._Z12naive_matmulPKfS0_Pfiff,"",@"SHT_CUDA_INFO"
	.sectionflags	@""
	.align	4


	//----- nvinfo : EIATTR_CUDA_API_VERSION
	.align		4
        /*0000*/ 	.byte	0x04, 0x37
        /*0002*/ 	.short	(.L_7 - .L_6)
.L_6:
        /*0004*/ 	.word	0x00000082


	//----- nvinfo : EIATTR_KPARAM_INFO
	.align		4
.L_7:
        /*0008*/ 	.byte	0x04, 0x17
        /*000a*/ 	.short	(.L_9 - .L_8)
.L_8:
        /*000c*/ 	.word	0x00000000
        /*0010*/ 	.short	0x0005
        /*0012*/ 	.short	0x0020
        /*0014*/ 	.byte	0x00, 0xf0, 0x11, 0x00


	//----- nvinfo : EIATTR_KPARAM_INFO
	.align		4
.L_9:
        /*0018*/ 	.byte	0x04, 0x17
        /*001a*/ 	.short	(.L_11 - .L_10)
.L_10:
        /*001c*/ 	.word	0x00000000
        /*0020*/ 	.short	0x0004
        /*0022*/ 	.short	0x001c
        /*0024*/ 	.byte	0x00, 0xf0, 0x11, 0x00


	//----- nvinfo : EIATTR_KPARAM_INFO
	.align		4
.L_11:
        /*0028*/ 	.byte	0x04, 0x17
        /*002a*/ 	.short	(.L_13 - .L_12)
.L_12:
        /*002c*/ 	.word	0x00000000
        /*0030*/ 	.short	0x0003
        /*0032*/ 	.short	0x0018
        /*0034*/ 	.byte	0x00, 0xf0, 0x11, 0x00


	//----- nvinfo : EIATTR_KPARAM_INFO
	.align		4
.L_13:
        /*0038*/ 	.byte	0x04, 0x17
        /*003a*/ 	.short	(.L_15 - .L_14)
.L_14:
        /*003c*/ 	.word	0x00000000
        /*0040*/ 	.short	0x0002
        /*0042*/ 	.short	0x0010
        /*0044*/ 	.byte	0x00, 0xf5, 0x21, 0x00


	//----- nvinfo : EIATTR_KPARAM_INFO
	.align		4
.L_15:
        /*0048*/ 	.byte	0x04, 0x17
        /*004a*/ 	.short	(.L_17 - .L_16)
.L_16:
        /*004c*/ 	.word	0x00000000
        /*0050*/ 	.short	0x0001
        /*0052*/ 	.short	0x0008
        /*0054*/ 	.byte	0x00, 0xf5, 0x21, 0x00


	//----- nvinfo : EIATTR_KPARAM_INFO
	.align		4
.L_17:
        /*0058*/ 	.byte	0x04, 0x17
        /*005a*/ 	.short	(.L_19 - .L_18)
.L_18:
        /*005c*/ 	.word	0x00000000
        /*0060*/ 	.short	0x0000
        /*0062*/ 	.short	0x0000
        /*0064*/ 	.byte	0x00, 0xf5, 0x21, 0x00


	//----- nvinfo : EIATTR_SPARSE_MMA_MASK
	.align		4
.L_19:
        /*0068*/ 	.byte	0x03, 0x50
        /*006a*/ 	.short	0x0000


	//----- nvinfo : EIATTR_MAXREG_COUNT
	.align		4
        /*006c*/ 	.byte	0x03, 0x1b
        /*006e*/ 	.short	0x00ff


	//----- nvinfo : EIATTR_MERCURY_ISA_VERSION
	.align		4
        /*0070*/ 	.byte	0x03, 0x5f
        /*0072*/ 	.short	0x0101


	//----- nvinfo : EIATTR_VRC_CTA_INIT_COUNT
	.align		4
        /*0074*/ 	.byte	0x02, 0x4a
	.zero		1
	.zero		1


	//----- nvinfo : EIATTR_EXIT_INSTR_OFFSETS
	.align		4
        /*0078*/ 	.byte	0x04, 0x1c
        /*007a*/ 	.short	(.L_21 - .L_20)


	//   ....[0]....
.L_20:
        /*007c*/ 	.word	0x00000aa0


	//----- nvinfo : EIATTR_CRS_STACK_SIZE
	.align		4
.L_21:
        /*0080*/ 	.byte	0x04, 0x1e
        /*0082*/ 	.short	(.L_23 - .L_22)
.L_22:
        /*0084*/ 	.word	0x00000000


	//----- nvinfo : EIATTR_CBANK_PARAM_SIZE
	.align		4
.L_23:
        /*0088*/ 	.byte	0x03, 0x19
        /*008a*/ 	.short	0x0024


	//----- nvinfo : EIATTR_PARAM_CBANK
	.align		4
        /*008c*/ 	.byte	0x04, 0x0a
        /*008e*/ 	.short	(.L_25 - .L_24)
	.align		4
.L_24:
        /*0090*/ 	.word	index@(.nv.constant0._Z12naive_matmulPKfS0_Pfiff)
        /*0094*/ 	.short	0x0380
        /*0096*/ 	.short	0x0024


	//----- nvinfo : EIATTR_SW_WAR
	.align		4
.L_25:
        /*0098*/ 	.byte	0x04, 0x36
        /*009a*/ 	.short	(.L_27 - .L_26)
.L_26:
        /*009c*/ 	.word	0x00000008
.L_27:


//--------------------- .nv.callgraph             --------------------------
	.section	.nv.callgraph,"",@"SHT_CUDA_CALLGRAPH"
	.align	4
	.sectionentsize	8
	.align		4
        /*0000*/ 	.word	0x00000000
	.align		4
        /*0004*/ 	.word	0xffffffff
	.align		4
        /*0008*/ 	.word	0x00000000
	.align		4
        /*000c*/ 	.word	0xfffffffe
	.align		4
        /*0010*/ 	.word	0x00000000
	.align		4
        /*0014*/ 	.word	0xfffffffd
	.align		4
        /*0018*/ 	.word	0x00000000
	.align		4
        /*001c*/ 	.word	0xfffffffc


//--------------------- .text._Z12naive_matmulPKfS0_Pfiff --------------------------
	.section	.text._Z12naive_matmulPKfS0_Pfiff,"ax",@progbits
	.align	128
        .global         _Z12naive_matmulPKfS0_Pfiff
        .type           _Z12naive_matmulPKfS0_Pfiff,@function
        .size           _Z12naive_matmulPKfS0_Pfiff,(.L_x_6 - _Z12naive_matmulPKfS0_Pfiff)
        .other          _Z12naive_matmulPKfS0_Pfiff,@"STO_CUDA_ENTRY STV_DEFAULT"
_Z12naive_matmulPKfS0_Pfiff:
.text._Z12naive_matmulPKfS0_Pfiff:
[----:B------:R-:W-:Y:S01]  /*0000*/  LDC R1, c[0x0][0x37c] ;  /* 0x0000df00ff017b82 */ /* 0x000fe20000000800 */
[----:B------:R-:W0:Y:S07]  /*0010*/  S2R R4, SR_CTAID.X ;  /* 0x0000000000047919 */ /* 0x000e2e0000002500 */
[----:B------:R-:W1:Y:S01]  /*0020*/  LDC R0, c[0x0][0x398] ;  /* 0x0000e600ff007b82 */ /* 0x000e620000000800 */
[----:B------:R-:W0:Y:S01]  /*0030*/  LDCU UR4, c[0x0][0x360] ;  /* 0x00006c00ff0477ac */ /* 0x000e220008000800 */
[----:B------:R-:W0:Y:S01]  /*0040*/  S2R R3, SR_TID.X ;  /* 0x0000000000037919 */ /* 0x000e220000002100 */
[----:B------:R-:W2:Y:S01]  /*0050*/  LDCU UR6, c[0x0][0x364] ;  /* 0x00006c80ff0677ac */ /* 0x000ea20008000800 */
[----:B------:R-:W2:Y:S04]  /*0060*/  S2R R13, SR_CTAID.Y ;  /* 0x00000000000d7919 */ /* 0x000ea80000002600 */
[----:B------:R-:W3:Y:S01]  /*0070*/  LDC.64 R10, c[0x0][0x390] ;  /* 0x0000e400ff0a7b82 */ /* 0x000ee20000000a00 */
[----:B------:R-:W4:Y:S01]  /*0080*/  LDCU UR7, c[0x0][0x3a0] ;  /* 0x00007400ff0777ac */ /* 0x000f220008000800 */
[----:B------:R-:W5:Y:S01]  /*0090*/  S2R R8, SR_TID.Y ;  /* 0x0000000000087919 */ /* 0x000f620000002200 */
[----:B0-----:R-:W-:Y:S01]  /*00a0*/  IMAD R4, R4, UR4, R3 ;  /* 0x0000000404047c24 */ /* 0x001fe2000f8e0203 */
[----:B------:R-:W0:Y:S01]  /*00b0*/  LDCU.64 UR4, c[0x0][0x358] ;  /* 0x00006b00ff0477ac */ /* 0x000e220008000a00 */
[----:B--2---:R-:W-:-:S02]  /*00c0*/  IMAD R29, R13, UR6, RZ ;  /* 0x000000060d1d7c24 */ /* 0x004fc4000f8e02ff */
[----:B-1----:R-:W-:-:S03]  /*00d0*/  IMAD R2, R4, R0, RZ ;  /* 0x0000000004027224 */ /* 0x002fc600078e02ff */
[----:B-----5:R-:W-:-:S04]  /*00e0*/  IADD3 R3, PT, PT, R29, R8, RZ ;  /* 0x000000081d037210 */ /* 0x020fc80007ffe0ff */
[----:B------:R-:W-:-:S05]  /*00f0*/  IADD3 R5, PT, PT, R3, R2, RZ ;  /* 0x0000000203057210 */ /* 0x000fca0007ffe0ff */
[----:B---3--:R-:W-:-:S05]  /*0100*/  IMAD.WIDE R10, R5, 0x4, R10 ;  /* 0x00000004050a7825 */ /* 0x008fca00078e020a */
[----:B0-----:R-:W4:Y:S01]  /*0110*/  LDG.E R21, desc[UR4][R10.64] ;  /* 0x000000040a157981 */ /* 0x001f22000c1e1900 */
[----:B------:R-:W-:Y:S01]  /*0120*/  ISETP.GE.AND P0, PT, R0, 0x1, PT ;  /* 0x000000010000780c */ /* 0x000fe20003f06270 */
[----:B------:R-:W-:Y:S01]  /*0130*/  BSSY.RECONVERGENT B0, `(.L_x_0) ;  /* 0x0000095000007945 */ /* 0x000fe20003800200 */
[----:B------:R-:W-:-:S04]  /*0140*/  VIMNMX R5, PT, PT, R4, R3, !PT ;  /* 0x0000000304057248 */ /* 0x000fc80007fe0100 */
[----:B------:R-:W-:Y:S01]  /*0150*/  ISETP.GE.OR P0, PT, R5, R0, !P0 ;  /* 0x000000000500720c */ /* 0x000fe20004706670 */
[----:B----4-:R-:W-:-:S12]  /*0160*/  FMUL R21, R21, UR7 ;  /* 0x0000000715157c20 */ /* 0x010fd80008400000 */
[----:B------:R-:W-:Y:S05]  /*0170*/  @P0 BRA `(.L_x_1) ;  /* 0x0000000800400947 */ /* 0x000fea0003800000 */
[C---:B------:R-:W-:Y:S01]  /*0180*/  ISETP.GE.U32.AND P1, PT, R0.reuse, 0x8, PT ;  /* 0x000000080000780c */ /* 0x040fe20003f26070 */
[----:B------:R-:W-:Y:S01]  /*0190*/  HFMA2 R7, -RZ, RZ, 0, 0 ;  /* 0x00000000ff077431 */ /* 0x000fe200000001ff */
[----:B------:R-:W-:-:S04]  /*01a0*/  LOP3.LUT R5, R0, 0x7, RZ, 0xc0, !PT ;  /* 0x0000000700057812 */ /* 0x000fc800078ec0ff */
[----:B------:R-:W-:-:S07]  /*01b0*/  ISETP.NE.AND P0, PT, R5, RZ, PT ;  /* 0x000000ff0500720c */ /* 0x000fce0003f05270 */
[----:B------:R-:W-:Y:S06]  /*01c0*/  @!P1 BRA `(.L_x_2) ;  /* 0x00000004001c9947 */ /* 0x000fec0003800000 */
[----:B------:R-:W0:Y:S01]  /*01d0*/  LDCU.64 UR8, c[0x0][0x388] ;  /* 0x00007100ff0877ac */ /* 0x000e220008000a00 */
[----:B------:R-:W-:Y:S01]  /*01e0*/  MOV R9, RZ ;  /* 0x000000ff00097202 */ /* 0x000fe20000000f00 */
[C-C-:B------:R-:W-:Y:S01]  /*01f0*/  IMAD R24, R0.reuse, 0x3, R3.reuse ;  /* 0x0000000300187824 */ /* 0x140fe200078e0203 */
[--C-:B------:R-:W-:Y:S01]  /*0200*/  IADD3 R29, PT, PT, R29, R0, R8.reuse ;  /* 0x000000001d1d7210 */ /* 0x100fe20007ffe008 */
[C---:B------:R-:W-:Y:S01]  /*0210*/  IMAD R26, R0.reuse, 0x5, R3 ;  /* 0x00000005001a7824 */ /* 0x040fe200078e0203 */
[C---:B------:R-:W-:Y:S01]  /*0220*/  LEA R25, R0.reuse, R3, 0x2 ;  /* 0x0000000300197211 */ /* 0x040fe200078e10ff */
[----:B------:R-:W-:Y:S01]  /*0230*/  IMAD.WIDE.U32 R6, R13, UR6, R8 ;  /* 0x000000060d067c25 */ /* 0x000fe2000f8e0008 */
[C---:B------:R-:W-:Y:S01]  /*0240*/  SHF.L.U32 R9, R0.reuse, 0x3, RZ ;  /* 0x0000000300097819 */ /* 0x040fe200000006ff */
[----:B------:R-:W1:Y:S01]  /*0250*/  LDCU UR7, c[0x0][0x39c] ;  /* 0x00007380ff0777ac */ /* 0x000e620008000800 */
[----:B------:R-:W-:Y:S01]  /*0260*/  MOV R4, R2 ;  /* 0x0000000200047202 */ /* 0x000fe20000000f00 */
[----:B------:R-:W-:-:S02]  /*0270*/  IMAD R27, R0, 0x6, R3 ;  /* 0x00000006001b7824 */ /* 0x000fc400078e0203 */
[----:B------:R-:W-:Y:S01]  /*0280*/  IMAD R28, R0, 0x7, R3 ;  /* 0x00000007001c7824 */ /* 0x000fe200078e0203 */
[----:B0-----:R-:W-:-:S04]  /*0290*/  LEA R16, P1, R6, UR8, 0x2 ;  /* 0x0000000806107c11 */ /* 0x001fc8000f8210ff */
[----:B------:R-:W-:Y:S02]  /*02a0*/  LEA.HI.X R17, R6, UR9, R7, 0x2, P1 ;  /* 0x0000000906117c11 */ /* 0x000fe400088f1407 */
[C---:B------:R-:W-:Y:S02]  /*02b0*/  LOP3.LUT R7, R0.reuse, 0x7ffffff8, RZ, 0xc0, !PT ;  /* 0x7ffffff800077812 */ /* 0x040fe400078ec0ff */
[----:B------:R-:W-:Y:S02]  /*02c0*/  LEA R6, R0, R3, 0x1 ;  /* 0x0000000300067211 */ /* 0x000fe400078e08ff */
[----:B-1----:R-:W-:-:S07]  /*02d0*/  IADD3 R8, PT, PT, -R7, RZ, RZ ;  /* 0x000000ff07087210 */ /* 0x002fce0007ffe1ff */
.L_x_3:
[----:B------:R-:W0:Y:S01]  /*02e0*/  LDC.64 R14, c[0x0][0x380] ;  /* 0x0000e000ff0e7b82 */ /* 0x000e220000000a00 */
[----:B------:R-:W2:Y:S07]  /*02f0*/  LDG.E R19, desc[UR4][R16.64] ;  /* 0x0000000410137981 */ /* 0x000eae000c1e1900 */
[----:B------:R-:W1:Y:S01]  /*0300*/  LDC.64 R12, c[0x0][0x388] ;  /* 0x0000e200ff0c7b82 */ /* 0x000e620000000a00 */
[----:B0-----:R-:W-:-:S05]  /*0310*/  IMAD.WIDE R14, R4, 0x4, R14 ;  /* 0x00000004040e7825 */ /* 0x001fca00078e020e */
[----:B------:R-:W2:Y:S01]  /*0320*/  LDG.E R18, desc[UR4][R14.64] ;  /* 0x000000040e127981 */ /* 0x000ea2000c1e1900 */
[----:B-1----:R-:W-:-:S06]  /*0330*/  IMAD.WIDE.U32 R22, R6, 0x4, R12 ;  /* 0x0000000406167825 */ /* 0x002fcc00078e000c */
[----:B------:R-:W3:Y:S01]  /*0340*/  LDG.E R22, desc[UR4][R22.64] ;  /* 0x0000000416167981 */ /* 0x000ee2000c1e1900 */
[----:B--2---:R-:W-:-:S03]  /*0350*/  FMUL R18, R18, R19 ;  /* 0x0000001312127220 */ /* 0x004fc60000400000 */
[----:B------:R-:W2:Y:S01]  /*0360*/  LDG.E R19, desc[UR4][R14.64+0x4] ;  /* 0x000004040e137981 */ /* 0x000ea2000c1e1900 */
[----:B------:R-:W-:Y:S01]  /*0370*/  FFMA R18, R18, UR7, R21 ;  /* 0x0000000712127c23 */ /* 0x000fe20008000015 */
[----:B------:R-:W-:-:S06]  /*0380*/  IMAD.WIDE.U32 R20, R29, 0x4, R12 ;  /* 0x000000041d147825 */ /* 0x000fcc00078e000c */
[----:B------:R-:W2:Y:S04]  /*0390*/  LDG.E R20, desc[UR4][R20.64] ;  /* 0x0000000414147981 */ /* 0x000ea8000c1e1900 */
[----:B------:R-:W3:Y:S01]  /*03a0*/  LDG.E R21, desc[UR4][R14.64+0x8] ;  /* 0x000008040e157981 */ /* 0x000ee2000c1e1900 */
[----:B--2---:R-:W-:-:S04]  /*03b0*/  FMUL R19, R19, R20 ;  /* 0x0000001413137220 */ /* 0x004fc80000400000 */
[----:B------:R-:W-:Y:S01]  /*03c0*/  FFMA R20, R19, UR7, R18 ;  /* 0x0000000713147c23 */ /* 0x000fe20008000012 */
[----:B------:R-:W-:-:S04]  /*03d0*/  IMAD.WIDE.U32 R18, R24, 0x4, R12 ;  /* 0x0000000418127825 */ /* 0x000fc800078e000c */
[----:B---3--:R-:W-:Y:S02]  /*03e0*/  FMUL R21, R21, R22 ;  /* 0x0000001615157220 */ /* 0x008fe40000400000 */
[----:B------:R0:W2:Y:S04]  /*03f0*/  LDG.E R22, desc[UR4][R18.64] ;  /* 0x0000000412167981 */ /* 0x0000a8000c1e1900 */
[----:B------:R-:W2:Y:S01]  /*0400*/  LDG.E R19, desc[UR4][R14.64+0xc] ;  /* 0x00000c040e137981 */ /* 0x000ea2000c1e1900 */
[----:B0-----:R-:W-:Y:S01]  /*0410*/  FFMA R18, R21, UR7, R20 ;  /* 0x0000000715127c23 */ /* 0x001fe20008000014 */
[----:B------:R-:W-:-:S06]  /*0420*/  IMAD.WIDE.U32 R20, R25, 0x4, R12 ;  /* 0x0000000419147825 */ /* 0x000fcc00078e000c */
[----:B------:R-:W3:Y:S04]  /*0430*/  LDG.E R21, desc[UR4][R20.64] ;  /* 0x0000000414157981 */ /* 0x000ee8000c1e1900 */
[----:B------:R-:W4:Y:S01]  /*0440*/  LDG.E R20, desc[UR4][R14.64+0x18] ;  /* 0x000018040e147981 */ /* 0x000f22000c1e1900 */
[----:B--2---:R-:W-:-:S03]  /*0450*/  FMUL R19, R19, R22 ;  /* 0x0000001613137220 */ /* 0x004fc60000400000 */
[----:B------:R-:W3:Y:S01]  /*0460*/  LDG.E R22, desc[UR4][R14.64+0x10] ;  /* 0x000010040e167981 */ /* 0x000ee2000c1e1900 */
[----:B------:R-:W-:-:S03]  /*0470*/  FFMA R18, R19, UR7, R18 ;  /* 0x0000000713127c23 */ /* 0x000fc60008000012 */
[----:B------:R-:W2:Y:S01]  /*0480*/  LDG.E R19, desc[UR4][R14.64+0x14] ;  /* 0x000014040e137981 */ /* 0x000ea2000c1e1900 */
[----:B---3--:R-:W-:Y:S01]  /*0490*/  FMUL R21, R22, R21 ;  /* 0x0000001516157220 */ /* 0x008fe20000400000 */
[----:B------:R-:W-:-:S06]  /*04a0*/  IMAD.WIDE.U32 R22, R26, 0x4, R12 ;  /* 0x000000041a167825 */ /* 0x000fcc00078e000c */
[----:B------:R-:W2:Y:S01]  /*04b0*/  LDG.E R22, desc[UR4][R22.64] ;  /* 0x0000000416167981 */ /* 0x000ea2000c1e1900 */
[----:B------:R-:W-:Y:S01]  /*04c0*/  FFMA R18, R21, UR7, R18 ;  /* 0x0000000715127c23 */ /* 0x000fe20008000012 */
[----:B--2---:R-:W-:Y:S02]  /*04d0*/  FMUL R19, R19, R22 ;  /* 0x0000001613137220 */ /* 0x004fe40000400000 */
[----:B------:R-:W2:Y:S02]  /*04e0*/  LDG.E R22, desc[UR4][R14.64+0x1c] ;  /* 0x00001c040e167981 */ /* 0x000ea4000c1e1900 */
[----:B------:R-:W-:Y:S01]  /*04f0*/  FFMA R21, R19, UR7, R18 ;  /* 0x0000000713157c23 */ /* 0x000fe20008000012 */
[----:B------:R-:W-:-:S04]  /*0500*/  IMAD.WIDE.U32 R18, R27, 0x4, R12 ;  /* 0x000000041b127825 */ /* 0x000fc800078e000c */
[----:B------:R-:W-:Y:S02]  /*0510*/  IMAD.WIDE.U32 R12, R28, 0x4, R12 ;  /* 0x000000041c0c7825 */ /* 0x000fe400078e000c */
[----:B------:R-:W4:Y:S04]  /*0520*/  LDG.E R19, desc[UR4][R18.64] ;  /* 0x0000000412137981 */ /* 0x000f28000c1e1900 */
[----:B------:R-:W2:Y:S01]  /*0530*/  LDG.E R13, desc[UR4][R12.64] ;  /* 0x000000040c0d7981 */ /* 0x000ea2000c1e1900 */
[----:B------:R-:W-:-:S04]  /*0540*/  IADD3 R8, PT, PT, R8, 0x8, RZ ;  /* 0x0000000808087810 */ /* 0x000fc80007ffe0ff */
[----:B------:R-:W-:Y:S01]  /*0550*/  ISETP.NE.AND P1, PT, R8, RZ, PT ;  /* 0x000000ff0800720c */ /* 0x000fe20003f25270 */
[C---:B------:R-:W-:Y:S01]  /*0560*/  IMAD.WIDE.U32 R16, R9.reuse, 0x4, R16 ;  /* 0x0000000409107825 */ /* 0x040fe200078e0010 */
[----:B------:R-:W-:Y:S02]  /*0570*/  IADD3 R4, PT, PT, R4, 0x8, RZ ;  /* 0x0000000804047810 */ /* 0x000fe40007ffe0ff */
[C---:B------:R-:W-:Y:S02]  /*0580*/  IADD3 R29, PT, PT, R9.reuse, R29, RZ ;  /* 0x0000001d091d7210 */ /* 0x040fe40007ffe0ff */
[C---:B------:R-:W-:Y:S02]  /*0590*/  IADD3 R6, PT, PT, R9.reuse, R6, RZ ;  /* 0x0000000609067210 */ /* 0x040fe40007ffe0ff */
[C---:B------:R-:W-:Y:S02]  /*05a0*/  IADD3 R24, PT, PT, R9.reuse, R24, RZ ;  /* 0x0000001809187210 */ /* 0x040fe40007ffe0ff */
[----:B------:R-:W-:-:S02]  /*05b0*/  IADD3 R25, PT, PT, R9, R25, RZ ;  /* 0x0000001909197210 */ /* 0x000fc40007ffe0ff */
[C---:B------:R-:W-:Y:S02]  /*05c0*/  IADD3 R26, PT, PT, R9.reuse, R26, RZ ;  /* 0x0000001a091a7210 */ /* 0x040fe40007ffe0ff */
[C---:B------:R-:W-:Y:S02]  /*05d0*/  IADD3 R27, PT, PT, R9.reuse, R27, RZ ;  /* 0x0000001b091b7210 */ /* 0x040fe40007ffe0ff */
[----:B------:R-:W-:Y:S01]  /*05e0*/  IADD3 R28, PT, PT, R9, R28, RZ ;  /* 0x0000001c091c7210 */ /* 0x000fe20007ffe0ff */
[----:B----4-:R-:W-:Y:S01]  /*05f0*/  FMUL R20, R20, R19 ;  /* 0x0000001314147220 */ /* 0x010fe20000400000 */
[----:B--2---:R-:W-:-:S03]  /*0600*/  FMUL R22, R22, R13 ;  /* 0x0000000d16167220 */ /* 0x004fc60000400000 */
[----:B------:R-:W-:-:S04]  /*0610*/  FFMA R21, R20, UR7, R21 ;  /* 0x0000000714157c23 */ /* 0x000fc80008000015 */
[----:B------:R-:W-:Y:S01]  /*0620*/  FFMA R21, R22, UR7, R21 ;  /* 0x0000000716157c23 */ /* 0x000fe20008000015 */
[----:B------:R-:W-:Y:S06]  /*0630*/  @P1 BRA `(.L_x_3) ;  /* 0xfffffffc00281947 */ /* 0x000fec000383ffff */
.L_x_2:
[----:B------:R-:W-:Y:S05]  /*0640*/  @!P0 BRA `(.L_x_1) ;  /* 0x00000004000c8947 */ /* 0x000fea0003800000 */
[----:B------:R-:W-:Y:S02]  /*0650*/  ISETP.GE.U32.AND P0, PT, R5, 0x4, PT ;  /* 0x000000040500780c */ /* 0x000fe40003f06070 */
[----:B------:R-:W-:-:S04]  /*0660*/  LOP3.LUT R18, R0, 0x3, RZ, 0xc0, !PT ;  /* 0x0000000300127812 */ /* 0x000fc800078ec0ff */
[----:B------:R-:W-:-:S07]  /*0670*/  ISETP.NE.AND P1, PT, R18, RZ, PT ;  /* 0x000000ff1200720c */ /* 0x000fce0003f25270 */
[----:B------:R-:W-:Y:S06]  /*0680*/  @!P0 BRA `(.L_x_4) ;  /* 0x0000000000788947 */ /* 0x000fec0003800000 */
[----:B------:R-:W0:Y:S01]  /*0690*/  LDC.64 R4, c[0x0][0x388] ;  /* 0x0000e200ff047b82 */ /* 0x000e220000000a00 */
[-C--:B------:R-:W-:Y:S01]  /*06a0*/  IMAD R15, R7, R0.reuse, R3 ;  /* 0x00000000070f7224 */ /* 0x080fe200078e0203 */
[----:B------:R-:W-:Y:S01]  /*06b0*/  IADD3 R13, PT, PT, R2, R7, RZ ;  /* 0x00000007020d7210 */ /* 0x000fe20007ffe0ff */
[----:B------:R-:W1:Y:S03]  /*06c0*/  LDCU UR7, c[0x0][0x39c] ;  /* 0x00007380ff0777ac */ /* 0x000e660008000800 */
[-C--:B------:R-:W-:Y:S02]  /*06d0*/  IADD3 R17, PT, PT, R15, R0.reuse, RZ ;  /* 0x000000000f117210 */ /* 0x080fe40007ffe0ff */
[----:B------:R-:W2:Y:S02]  /*06e0*/  LDC.64 R8, c[0x0][0x380] ;  /* 0x0000e000ff087b82 */ /* 0x000ea40000000a00 */
[----:B------:R-:W-:-:S04]  /*06f0*/  IADD3 R19, PT, PT, R17, R0, RZ ;  /* 0x0000000011137210 */ /* 0x000fc80007ffe0ff */
[----:B------:R-:W-:Y:S01]  /*0700*/  IADD3 R23, PT, PT, R19, R0, RZ ;  /* 0x0000000013177210 */ /* 0x000fe20007ffe0ff */
[----:B0-----:R-:W-:-:S06]  /*0710*/  IMAD.WIDE.U32 R14, R15, 0x4, R4 ;  /* 0x000000040f0e7825 */ /* 0x001fcc00078e0004 */
[----:B------:R-:W3:Y:S01]  /*0720*/  LDG.E R15, desc[UR4][R14.64] ;  /* 0x000000040e0f7981 */ /* 0x000ee2000c1e1900 */
[----:B--2---:R-:W-:-:S04]  /*0730*/  IMAD.WIDE R8, R13, 0x4, R8 ;  /* 0x000000040d087825 */ /* 0x004fc800078e0208 */
[--C-:B------:R-:W-:Y:S01]  /*0740*/  IMAD.WIDE.U32 R12, R17, 0x4, R4.reuse ;  /* 0x00000004110c7825 */ /* 0x100fe200078e0004 */
[----:B------:R-:W3:Y:S03]  /*0750*/  LDG.E R6, desc[UR4][R8.64] ;  /* 0x0000000408067981 */ /* 0x000ee6000c1e1900 */
[--C-:B------:R-:W-:Y:S01]  /*0760*/  IMAD.WIDE.U32 R16, R19, 0x4, R4.reuse ;  /* 0x0000000413107825 */ /* 0x100fe200078e0004 */
[----:B------:R-:W2:Y:S04]  /*0770*/  LDG.E R20, desc[UR4][R8.64+0x8] ;  /* 0x0000080408147981 */ /* 0x000ea8000c1e1900 */
[----:B------:R-:W4:Y:S01]  /*0780*/  LDG.E R12, desc[UR4][R12.64] ;  /* 0x000000040c0c7981 */ /* 0x000f22000c1e1900 */
[----:B------:R-:W-:-:S03]  /*0790*/  IMAD.WIDE.U32 R4, R23, 0x4, R4 ;  /* 0x0000000417047825 */ /* 0x000fc600078e0004 */
[----:B------:R-:W4:Y:S04]  /*07a0*/  LDG.E R19, desc[UR4][R8.64+0x4] ;  /* 0x0000040408137981 */ /* 0x000f28000c1e1900 */
[----:B------:R-:W2:Y:S04]  /*07b0*/  LDG.E R17, desc[UR4][R16.64] ;  /* 0x0000000410117981 */ /* 0x000ea8000c1e1900 */
[----:B------:R-:W5:Y:S04]  /*07c0*/  LDG.E R22, desc[UR4][R8.64+0xc] ;  /* 0x00000c0408167981 */ /* 0x000f68000c1e1900 */
[----:B------:R-:W5:Y:S01]  /*07d0*/  LDG.E R5, desc[UR4][R4.64] ;  /* 0x0000000404057981 */ /* 0x000f62000c1e1900 */
[----:B------:R-:W-:Y:S01]  /*07e0*/  IADD3 R7, PT, PT, R7, 0x4, RZ ;  /* 0x0000000407077810 */ /* 0x000fe20007ffe0ff */
[----:B---3--:R-:W-:-:S04]  /*07f0*/  FMUL R6, R6, R15 ;  /* 0x0000000f06067220 */ /* 0x008fc80000400000 */
[----:B-1----:R-:W-:Y:S01]  /*0800*/  FFMA R6, R6, UR7, R21 ;  /* 0x0000000706067c23 */ /* 0x002fe20008000015 */
[----:B----4-:R-:W-:-:S04]  /*0810*/  FMUL R19, R19, R12 ;  /* 0x0000000c13137220 */ /* 0x010fc80000400000 */
[----:B------:R-:W-:Y:S01]  /*0820*/  FFMA R6, R19, UR7, R6 ;  /* 0x0000000713067c23 */ /* 0x000fe20008000006 */
[----:B--2---:R-:W-:-:S04]  /*0830*/  FMUL R13, R20, R17 ;  /* 0x00000011140d7220 */ /* 0x004fc80000400000 */
[----:B------:R-:W-:Y:S01]  /*0840*/  FFMA R6, R13, UR7, R6 ;  /* 0x000000070d067c23 */ /* 0x000fe20008000006 */
[----:B-----5:R-:W-:-:S04]  /*0850*/  FMUL R21, R22, R5 ;  /* 0x0000000516157220 */ /* 0x020fc80000400000 */
[----:B------:R-:W-:-:S07]  /*0860*/  FFMA R21, R21, UR7, R6 ;  /* 0x0000000715157c23 */ /* 0x000fce0008000006 */
.L_x_4:
[----:B------:R-:W-:Y:S05]  /*0870*/  @!P1 BRA `(.L_x_1) ;  /* 0x0000000000809947 */ /* 0x000fea0003800000 */
[----:B------:R-:W0:Y:S01]  /*0880*/  LDC.64 R16, c[0x0][0x388] ;  /* 0x0000e200ff107b82 */ /* 0x000e220000000a00 */
[----:B------:R-:W-:Y:S02]  /*0890*/  ISETP.NE.AND P0, PT, R18, 0x1, PT ;  /* 0x000000011200780c */ /* 0x000fe40003f05270 */
[----:B------:R-:W-:-:S04]  /*08a0*/  LOP3.LUT R6, R0, 0x1, RZ, 0xc0, !PT ;  /* 0x0000000100067812 */ /* 0x000fc800078ec0ff */
[----:B------:R-:W-:Y:S01]  /*08b0*/  ISETP.NE.U32.AND P1, PT, R6, 0x1, PT ;  /* 0x000000010600780c */ /* 0x000fe20003f25070 */
[----:B------:R-:W1:Y:S06]  /*08c0*/  LDC.64 R14, c[0x0][0x380] ;  /* 0x0000e000ff0e7b82 */ /* 0x000e6c0000000a00 */
[C---:B------:R-:W-:Y:S01]  /*08d0*/  @P0 IMAD R9, R7.reuse, R0, R3 ;  /* 0x0000000007090224 */ /* 0x040fe200078e0203 */
[----:B------:R-:W-:Y:S01]  /*08e0*/  @P0 IADD3 R19, PT, PT, R2, R7, RZ ;  /* 0x0000000702130210 */ /* 0x000fe20007ffe0ff */
[----:B------:R-:W2:Y:S01]  /*08f0*/  LDC.64 R12, c[0x0][0x380] ;  /* 0x0000e000ff0c7b82 */ /* 0x000ea20000000a00 */
[----:B------:R-:W-:-:S02]  /*0900*/  @P0 IADD3 R7, PT, PT, R7, 0x2, RZ ;  /* 0x0000000207070810 */ /* 0x000fc40007ffe0ff */
[----:B------:R-:W-:-:S03]  /*0910*/  @P0 IADD3 R23, PT, PT, R9, R0, RZ ;  /* 0x0000000009170210 */ /* 0x000fc60007ffe0ff */
[----:B------:R-:W-:Y:S01]  /*0920*/  @!P1 IMAD R3, R7, R0, R3 ;  /* 0x0000000007039224 */ /* 0x000fe200078e0203 */
[----:B------:R-:W-:Y:S01]  /*0930*/  @!P1 IADD3 R7, PT, PT, R2, R7, RZ ;  /* 0x0000000702079210 */ /* 0x000fe20007ffe0ff */
[----:B------:R-:W3:Y:S01]  /*0940*/  LDC.64 R4, c[0x0][0x388] ;  /* 0x0000e200ff047b82 */ /* 0x000ee20000000a00 */
[----:B0-----:R-:W-:-:S04]  /*0950*/  @P0 IMAD.WIDE.U32 R8, R9, 0x4, R16 ;  /* 0x0000000409080825 */ /* 0x001fc800078e0010 */
[----:B------:R-:W-:Y:S02]  /*0960*/  @P0 IMAD.WIDE.U32 R16, R23, 0x4, R16 ;  /* 0x0000000417100825 */ /* 0x000fe400078e0010 */
[----:B------:R-:W4:Y:S01]  /*0970*/  @P0 LDG.E R9, desc[UR4][R8.64] ;  /* 0x0000000408090981 */ /* 0x000f22000c1e1900 */
[----:B------:R-:W0:Y:S01]  /*0980*/  @P0 LDC R2, c[0x0][0x39c] ;  /* 0x0000e700ff020b82 */ /* 0x000e220000000800 */
[----:B-1----:R-:W-:Y:S02]  /*0990*/  @P0 IMAD.WIDE R14, R19, 0x4, R14 ;  /* 0x00000004130e0825 */ /* 0x002fe400078e020e */
[----:B------:R-:W5:Y:S04]  /*09a0*/  @P0 LDG.E R17, desc[UR4][R16.64] ;  /* 0x0000000410110981 */ /* 0x000f68000c1e1900 */
[----:B------:R-:W4:Y:S01]  /*09b0*/  @P0 LDG.E R0, desc[UR4][R14.64] ;  /* 0x000000040e000981 */ /* 0x000f22000c1e1900 */
[----:B--2---:R-:W-:-:S02]  /*09c0*/  @!P1 IMAD.WIDE R12, R7, 0x4, R12 ;  /* 0x00000004070c9825 */ /* 0x004fc400078e020c */
[----:B------:R-:W1:Y:S01]  /*09d0*/  @!P1 LDC R7, c[0x0][0x39c] ;  /* 0x0000e700ff079b82 */ /* 0x000e620000000800 */
[----:B------:R-:W5:Y:S04]  /*09e0*/  @P0 LDG.E R6, desc[UR4][R14.64+0x4] ;  /* 0x000004040e060981 */ /* 0x000f68000c1e1900 */
[----:B------:R-:W2:Y:S01]  /*09f0*/  @!P1 LDG.E R12, desc[UR4][R12.64] ;  /* 0x000000040c0c9981 */ /* 0x000ea2000c1e1900 */
[----:B---3--:R-:W-:-:S06]  /*0a00*/  @!P1 IMAD.WIDE.U32 R4, R3, 0x4, R4 ;  /* 0x0000000403049825 */ /* 0x008fcc00078e0004 */
[----:B------:R-:W2:Y:S01]  /*0a10*/  @!P1 LDG.E R5, desc[UR4][R4.64] ;  /* 0x0000000404059981 */ /* 0x000ea2000c1e1900 */
[----:B----4-:R-:W-:Y:S01]  /*0a20*/  @P0 FMUL R0, R0, R9 ;  /* 0x0000000900000220 */ /* 0x010fe20000400000 */
[----:B-----5:R-:W-:-:S03]  /*0a30*/  @P0 FMUL R6, R6, R17 ;  /* 0x0000001106060220 */ /* 0x020fc60000400000 */
[----:B0-----:R-:W-:-:S04]  /*0a40*/  @P0 FFMA R3, R0, R2, R21 ;  /* 0x0000000200030223 */ /* 0x001fc80000000015 */
[----:B------:R-:W-:Y:S01]  /*0a50*/  @P0 FFMA R21, R6, R2, R3 ;  /* 0x0000000206150223 */ /* 0x000fe20000000003 */
[----:B--2---:R-:W-:-:S04]  /*0a60*/  @!P1 FMUL R0, R12, R5 ;  /* 0x000000050c009220 */ /* 0x004fc80000400000 */
[----:B-1----:R-:W-:-:S07]  /*0a70*/  @!P1 FFMA R21, R0, R7, R21 ;  /* 0x0000000700159223 */ /* 0x002fce0000000015 */
.L_x_1:
[----:B------:R-:W-:Y:S05]  /*0a80*/  BSYNC.RECONVERGENT B0 ;  /* 0x0000000000007941 */ /* 0x000fea0003800200 */
.L_x_0:
[----:B------:R-:W-:Y:S01]  /*0a90*/  STG.E desc[UR4][R10.64], R21 ;  /* 0x000000150a007986 */ /* 0x000fe2000c101904 */
[----:B------:R-:W-:Y:S05]  /*0aa0*/  EXIT ;  /* 0x000000000000794d */ /* 0x000fea0003800000 */
.L_x_5:
[----:B------:R-:W-:-:S00]  /*0ab0*/  BRA `(.L_x_5) ;  /* 0xfffffffc00fc7947 */ /* 0x000fc0000383ffff */
[----:B------:R-:W-:-:S00]  /*0ac0*/  NOP ;  /* 0x0000000000007918 */ /* 0x000fc00000000000 */
        /* <DEDUP_REMOVED lines=11> */
.L_x_6:


//--------------------- .nv.shared.reserved.0     --------------------------
	.section	.nv.shared.reserved.0,"aw",@nobits
	.weak		__nv_reservedSMEM_offset_0_alias
	.size		__nv_reservedSMEM_offset_0_alias, 0, 64
	.other		__nv_reservedSMEM_offset_0_alias,@"STO_CUDA_RESERVED_SHARED STV_DEFAULT"
__nv_reservedSMEM_offset_0_alias:
	.zero		0
	.zero		64


//--------------------- .nv.constant0._Z12naive_matmulPKfS0_Pfiff --------------------------
	.section	.nv.constant0._Z12naive_matmulPKfS0_Pfiff,"a",@progbits
	.sectionflags	@""
	.align	4
.nv.constant0._Z12naive_matmulPKfS0_Pfiff:
	.zero		932


//--------------------- SYMBOLS --------------------------

	.type		.nv.reservedSmem.offset0,@object
	.size		.nv.reservedSmem.offset0,0x4
